	.headerflags	@"EF_CUDA_TEXMODE_UNIFIED EF_CUDA_64BIT_ADDRESS EF_CUDA_ACCELERATORS EF_CUDA_SM90 EF_CUDA_VIRTUAL_SM(EF_CUDA_SM90)"
	.elftype	@"ET_EXEC"


//--------------------- .nv.info                  --------------------------
	.section	.nv.info,"",@"SHT_CUDA_INFO"
	.align	4


	//----- nvinfo : EIATTR_REGCOUNT
	.align		4
        /*0000*/ 	.byte	0x04, 0x2f
        /*0002*/ 	.short	(.L_3 - .L_2)
	.align		4
.L_2:
        /*0004*/ 	.word	index@(triton_poi_fused__native_batch_norm_legit_no_training_relu_27)
        /*0008*/ 	.word	0x00000016


	//----- nvinfo : EIATTR_MIN_STACK_SIZE
	.align		4
.L_3:
        /*000c*/ 	.byte	0x04, 0x12
        /*000e*/ 	.short	(.L_5 - .L_4)
	.align		4
.L_4:
        /*0010*/ 	.word	index@(triton_poi_fused__native_batch_norm_legit_no_training_relu_27)
        /*0014*/ 	.word	0x00000000


	//----- nvinfo : EIATTR_FRAME_SIZE
	.align		4
.L_5:
        /*0018*/ 	.byte	0x04, 0x11
        /*001a*/ 	.short	(.L_7 - .L_6)
	.align		4
.L_6:
        /*001c*/ 	.word	index@(triton_poi_fused__native_batch_norm_legit_no_training_relu_27)
        /*0020*/ 	.word	0x00000000


	//----- nvinfo : EIATTR_MIN_STACK_SIZE
	.align		4
.L_7:
        /*0024*/ 	.byte	0x04, 0x12
        /*0026*/ 	.short	(.L_9 - .L_8)
	.align		4
.L_8:
        /*0028*/ 	.word	index@(triton_poi_fused__native_batch_norm_legit_no_training_relu_27)
        /*002c*/ 	.word	0x00000000
.L_9:


//--------------------- .nv.info.triton_poi_fused__native_batch_norm_legit_no_training_relu_27 --------------------------
	.section	.nv.info.triton_poi_fused__native_batch_norm_legit_no_training_relu_27,"",@"SHT_CUDA_INFO"
	.sectionflags	@""
	.align	4


	//----- nvinfo : EIATTR_CUDA_API_VERSION
	.align		4
        /*0000*/ 	.byte	0x04, 0x37
        /*0002*/ 	.short	(.L_11 - .L_10)
.L_10:
        /*0004*/ 	.word	0x0000007c


	//----- nvinfo : EIATTR_KPARAM_INFO
	.align		4
.L_11:
        /*0008*/ 	.byte	0x04, 0x17
        /*000a*/ 	.short	(.L_13 - .L_12)
.L_12:
        /*000c*/ 	.word	0x00000000
        /*0010*/ 	.short	0x0006
        /*0012*/ 	.short	0x0030
        /*0014*/ 	.byte	0x00, 0xf0, 0x11, 0x00


	//----- nvinfo : EIATTR_KPARAM_INFO
	.align		4
.L_13:
        /*0018*/ 	.byte	0x04, 0x17
        /*001a*/ 	.short	(.L_15 - .L_14)
.L_14:
        /*001c*/ 	.word	0x00000000
        /*0020*/ 	.short	0x0005
        /*0022*/ 	.short	0x0028
        /*0024*/ 	.byte	0x00, 0xf4, 0x21, 0x00


	//----- nvinfo : EIATTR_KPARAM_INFO
	.align		4
.L_15:
        /*0028*/ 	.byte	0x04, 0x17
        /*002a*/ 	.short	(.L_17 - .L_16)
.L_16:
        /*002c*/ 	.word	0x00000000
        /*0030*/ 	.short	0x0004
        /*0032*/ 	.short	0x0020
        /*0034*/ 	.byte	0x00, 0xf4, 0x21, 0x00


	//----- nvinfo : EIATTR_KPARAM_INFO
	.align		4
.L_17:
        /*0038*/ 	.byte	0x04, 0x17
        /*003a*/ 	.short	(.L_19 - .L_18)
.L_18:
        /*003c*/ 	.word	0x00000000
        /*0040*/ 	.short	0x0003
        /*0042*/ 	.short	0x0018
        /*0044*/ 	.byte	0x00, 0xf4, 0x21, 0x00


	//----- nvinfo : EIATTR_KPARAM_INFO
	.align		4
.L_19:
        /*0048*/ 	.byte	0x04, 0x17
        /*004a*/ 	.short	(.L_21 - .L_20)
.L_20:
        /*004c*/ 	.word	0x00000000
        /*0050*/ 	.short	0x0002
        /*0052*/ 	.short	0x0010
        /*0054*/ 	.byte	0x00, 0xf4, 0x21, 0x00


	//----- nvinfo : EIATTR_KPARAM_INFO
	.align		4
.L_21:
        /*0058*/ 	.byte	0x04, 0x17
        /*005a*/ 	.short	(.L_23 - .L_22)
.L_22:
        /*005c*/ 	.word	0x00000000
        /*0060*/ 	.short	0x0001
        /*0062*/ 	.short	0x0008
        /*0064*/ 	.byte	0x00, 0xf4, 0x21, 0x00


	//----- nvinfo : EIATTR_KPARAM_INFO
	.align		4
.L_23:
        /*0068*/ 	.byte	0x04, 0x17
        /*006a*/ 	.short	(.L_25 - .L_24)
.L_24:
        /*006c*/ 	.word	0x00000000
        /*0070*/ 	.short	0x0000
        /*0072*/ 	.short	0x0000
        /*0074*/ 	.byte	0x00, 0xf4, 0x21, 0x00


	//----- nvinfo : EIATTR_SPARSE_MMA_MASK
	.align		4
.L_25:
        /*0078*/ 	.byte	0x03, 0x50
        /*007a*/ 	.short	0x0000


	//----- nvinfo : EIATTR_MAXREG_COUNT
	.align		4
        /*007c*/ 	.byte	0x03, 0x1b
        /*007e*/ 	.short	0x00ff


	//----- nvinfo : EIATTR_EXIT_INSTR_OFFSETS
	.align		4
        /*0080*/ 	.byte	0x04, 0x1c
        /*0082*/ 	.short	(.L_27 - .L_26)


	//   ....[0]....
.L_26:
        /*0084*/ 	.word	0x00000420


	//   ....[1]....
        /*0088*/ 	.word	0x00000440


	//----- nvinfo : EIATTR_REQNTID
	.align		4
.L_27:
        /*008c*/ 	.byte	0x04, 0x10
        /*008e*/ 	.short	(.L_29 - .L_28)
.L_28:
        /*0090*/ 	.word	0x00000100
        /*0094*/ 	.word	0x00000001
        /*0098*/ 	.word	0x00000001


	//----- nvinfo : EIATTR_CBANK_PARAM_SIZE
	.align		4
.L_29:
        /*009c*/ 	.byte	0x03, 0x19
        /*009e*/ 	.short	0x0034


	//----- nvinfo : EIATTR_PARAM_CBANK
	.align		4
        /*00a0*/ 	.byte	0x04, 0x0a
        /*00a2*/ 	.short	(.L_31 - .L_30)
	.align		4
.L_30:
        /*00a4*/ 	.word	index@(.nv.constant0.triton_poi_fused__native_batch_norm_legit_no_training_relu_27)
        /*00a8*/ 	.short	0x0210
        /*00aa*/ 	.short	0x0034


	//----- nvinfo : EIATTR_SW_WAR
	.align		4
.L_31:
        /*00ac*/ 	.byte	0x04, 0x36
        /*00ae*/ 	.short	(.L_33 - .L_32)
.L_32:
        /*00b0*/ 	.word	0x00000008
.L_33:


//--------------------- .nv.callgraph             --------------------------
	.section	.nv.callgraph,"",@"SHT_CUDA_CALLGRAPH"
	.align	4
	.sectionentsize	8
	.align		4
        /*0000*/ 	.word	0x00000000
	.align		4
        /*0004*/ 	.word	0xffffffff
	.align		4
        /*0008*/ 	.word	0x00000000
	.align		4
        /*000c*/ 	.word	0xfffffffe
	.align		4
        /*0010*/ 	.word	0x00000000
	.align		4
        /*0014*/ 	.word	0xfffffffd
	.align		4
        /*0018*/ 	.word	0x00000000
	.align		4
        /*001c*/ 	.word	0xfffffffc


//--------------------- .nv.constant4             --------------------------
	.section	.nv.constant4,"a",@progbits
	.align	8
	.align		8
.nv.constant4:
        /*0000*/ 	.dword	_$_str
	.align		8
        /*0008*/ 	.dword	_$_str_$_2


//--------------------- .text.triton_poi_fused__native_batch_norm_legit_no_training_relu_27 --------------------------
	.section	.text.triton_poi_fused__native_batch_norm_legit_no_training_relu_27,"ax",@progbits
	.align	128
        .global         triton_poi_fused__native_batch_norm_legit_no_training_relu_27
        .type           triton_poi_fused__native_batch_norm_legit_no_training_relu_27,@function
        .size           triton_poi_fused__native_batch_norm_legit_no_training_relu_27,(.L_x_1 - triton_poi_fused__native_batch_norm_legit_no_training_relu_27)
        .other          triton_poi_fused__native_batch_norm_legit_no_training_relu_27,@"STO_CUDA_ENTRY STV_DEFAULT"
triton_poi_fused__native_batch_norm_legit_no_training_relu_27:
.text.triton_poi_fused__native_batch_norm_legit_no_training_relu_27:
[----:B------:R-:W0:Y:S01]  /*0000*/  LDC R1, c[0x0][0x28] ;  /* 0x00000a00ff017b82 */ /* 0x000e220000000800 */
[----:B------:R-:W1:Y:S07]  /*0010*/  S2R R0, SR_TID.X ;  /* 0x0000000000007919 */ /* 0x000e6e0000002100 */
[----:B------:R-:W2:Y:S01]  /*0020*/  LDC.64 R8, c[0x0][0x220] ;  /* 0x00008800ff087b82 */ /* 0x000ea20000000a00 */
[----:B------:R-:W-:Y:S01]  /*0030*/  ULDC.64 UR4, c[0x0][0x208] ;  /* 0x0000820000047ab9 */ /* 0x000fe20000000a00 */
[----:B------:R-:W3:Y:S06]  /*0040*/  S2R R5, SR_CTAID.X ;  /* 0x0000000000057919 */ /* 0x000eec0000002500 */
[----:B------:R-:W4:Y:S08]  /*0050*/  LDC.64 R12, c[0x0][0x210] ;  /* 0x00008400ff0c7b82 */ /* 0x000f300000000a00 */
[----:B------:R-:W5:Y:S08]  /*0060*/  LDC.64 R14, c[0x0][0x218] ;  /* 0x00008600ff0e7b82 */ /* 0x000f700000000a00 */
[----:B------:R-:W5:Y:S01]  /*0070*/  LDC.64 R16, c[0x0][0x228] ;  /* 0x00008a00ff107b82 */ /* 0x000f620000000a00 */
[----:B-1----:R-:W-:-:S07]  /*0080*/  SHF.L.U32 R0, R0, 0x1, RZ ;  /* 0x0000000100007819 */ /* 0x002fce00000006ff */
[----:B------:R-:W1:Y:S01]  /*0090*/  LDC.64 R18, c[0x0][0x230] ;  /* 0x00008c00ff127b82 */ /* 0x000e620000000a00 */
[----:B---3--:R-:W-:Y:S02]  /*00a0*/  SHF.R.S32.HI R3, RZ, 0x16, R5 ;  /* 0x00000016ff037819 */ /* 0x008fe40000011405 */
[----:B------:R-:W-:Y:S02]  /*00b0*/  LOP3.LUT R0, R0, 0x1fe, RZ, 0xc0, !PT ;  /* 0x000001fe00007812 */ /* 0x000fe400078ec0ff */
[----:B------:R-:W-:Y:S02]  /*00c0*/  SGXT R3, R3, 0x1 ;  /* 0x000000010303781a */ /* 0x000fe40000000200 */
[----:B------:R-:W-:-:S04]  /*00d0*/  LEA R0, R5, R0, 0x9 ;  /* 0x0000000005007211 */ /* 0x000fc800078e48ff */
[----:B------:R-:W-:Y:S02]  /*00e0*/  LEA.HI R3, R3, R0, RZ, 0x6 ;  /* 0x0000000003037211 */ /* 0x000fe400078f30ff */
[----:B------:R-:W-:Y:S02]  /*00f0*/  ISETP.GE.AND P0, PT, R0, 0xe8900, PT ;  /* 0x000e89000000780c */ /* 0x000fe40003f06270 */
[----:B------:R-:W-:-:S04]  /*0100*/  LOP3.LUT R3, R3, 0xffffffc0, RZ, 0xc0, !PT ;  /* 0xffffffc003037812 */ /* 0x000fc800078ec0ff */
[----:B------:R-:W-:Y:S02]  /*0110*/  IADD3 R11, R0, -R3, RZ ;  /* 0x80000003000b7210 */ /* 0x000fe40007ffe0ff */
[----:B------:R-:W-:-:S03]  /*0120*/  CS2R R2, SRZ ;  /* 0x0000000000027805 */ /* 0x000fc6000001ff00 */
[----:B--2---:R-:W-:-:S05]  /*0130*/  IMAD.WIDE R8, R11, 0x4, R8 ;  /* 0x000000040b087825 */ /* 0x004fca00078e0208 */
[----:B------:R2:W3:Y:S01]  /*0140*/  @!P0 LDG.E.EL.64 R2, desc[UR4][R8.64] ;  /* 0x0000000408028981 */ /* 0x0004e2000c2e1b00 */
[----:B------:R-:W-:Y:S02]  /*0150*/  CS2R R4, SRZ ;  /* 0x0000000000047805 */ /* 0x000fe4000001ff00 */
[----:B------:R-:W-:Y:S01]  /*0160*/  CS2R R6, SRZ ;  /* 0x0000000000067805 */ /* 0x000fe2000001ff00 */
[----:B----4-:R-:W-:-:S04]  /*0170*/  IMAD.WIDE R12, R0, 0x4, R12 ;  /* 0x00000004000c7825 */ /* 0x010fc800078e020c */
[C---:B-----5:R-:W-:Y:S01]  /*0180*/  IMAD.WIDE R14, R11.reuse, 0x4, R14 ;  /* 0x000000040b0e7825 */ /* 0x060fe200078e020e */
[----:B------:R-:W4:Y:S01]  /*0190*/  @!P0 LDG.E.64 R4, desc[UR4][R12.64] ;  /* 0x000000040c048981 */ /* 0x000f22000c1e1b00 */
[----:B--2---:R-:W-:Y:S02]  /*01a0*/  CS2R R8, SRZ ;  /* 0x0000000000087805 */ /* 0x004fe4000001ff00 */
[C---:B0-----:R-:W-:Y:S01]  /*01b0*/  IMAD.WIDE R16, R11.reuse, 0x4, R16 ;  /* 0x000000040b107825 */ /* 0x041fe200078e0210 */
[----:B------:R0:W4:Y:S03]  /*01c0*/  @!P0 LDG.E.EL.64 R6, desc[UR4][R14.64] ;  /* 0x000000040e068981 */ /* 0x000126000c2e1b00 */
[----:B-1----:R-:W-:Y:S01]  /*01d0*/  IMAD.WIDE R18, R11, 0x4, R18 ;  /* 0x000000040b127825 */ /* 0x002fe200078e0212 */
[----:B------:R-:W-:-:S04]  /*01e0*/  CS2R R10, SRZ ;  /* 0x00000000000a7805 */ /* 0x000fc8000001ff00 */
[----:B------:R-:W2:Y:S04]  /*01f0*/  @!P0 LDG.E.EL.64 R8, desc[UR4][R18.64] ;  /* 0x0000000412088981 */ /* 0x000ea8000c2e1b00 */
[----:B------:R-:W2:Y:S01]  /*0200*/  @!P0 LDG.E.EL.64 R10, desc[UR4][R16.64] ;  /* 0x00000004100a8981 */ /* 0x000ea2000c2e1b00 */
[----:B0-----:R-:W-:Y:S01]  /*0210*/  HFMA2.MMA R14, -RZ, RZ, 1.625, 0 ;  /* 0x3e800000ff0e7435 */ /* 0x001fe200000001ff */
[----:B---3--:R-:W-:Y:S01]  /*0220*/  FADD R2, R2, 9.9999997473787516356e-06 ;  /* 0x3727c5ac02027421 */ /* 0x008fe20000000000 */
[----:B------:R-:W-:-:S03]  /*0230*/  FADD R3, R3, 9.9999997473787516356e-06 ;  /* 0x3727c5ac03037421 */ /* 0x000fc60000000000 */
[----:B------:R-:W0:Y:S08]  /*0240*/  MUFU.SQRT R12, R2 ;  /* 0x00000002000c7308 */ /* 0x000e300000002000 */
[----:B------:R1:W3:Y:S01]  /*0250*/  MUFU.SQRT R13, R3 ;  /* 0x00000003000d7308 */ /* 0x0002e20000002000 */
[C---:B0-----:R-:W-:Y:S02]  /*0260*/  FSETP.GT.AND P1, PT, R12.reuse, 8.50705917302346158658e+37, PT ;  /* 0x7e8000000c00780b */ /* 0x041fe40003f24000 */
[----:B------:R-:W-:Y:S01]  /*0270*/  FSETP.GEU.AND P3, PT, R12, 1.175494350822287508e-38, PT ;  /* 0x008000000c00780b */ /* 0x000fe20003f6e000 */
[----:B-1----:R-:W0:Y:S01]  /*0280*/  LDC.64 R2, c[0x0][0x238] ;  /* 0x00008e00ff027b82 */ /* 0x002e220000000a00 */
[----:B---3--:R-:W-:-:S02]  /*0290*/  FSETP.GT.AND P2, PT, R13, 8.50705917302346158658e+37, PT ;  /* 0x7e8000000d00780b */ /* 0x008fc40003f44000 */
[----:B------:R-:W-:-:S07]  /*02a0*/  FSETP.GEU.AND P4, PT, R13, 1.175494350822287508e-38, PT ;  /* 0x008000000d00780b */ /* 0x000fce0003f8e000 */
[----:B------:R-:W-:-:S04]  /*02b0*/  @P1 FMUL R12, R12, 0.25 ;  /* 0x3e8000000c0c1820 */ /* 0x000fc80000400000 */
[----:B------:R-:W-:Y:S01]  /*02c0*/  @!P3 FMUL R12, R12, 16777216 ;  /* 0x4b8000000c0cb820 */ /* 0x000fe20000400000 */
[----:B------:R-:W-:-:S04]  /*02d0*/  @P2 FMUL R13, R13, 0.25 ;  /* 0x3e8000000d0d2820 */ /* 0x000fc80000400000 */
[----:B------:R-:W-:Y:S01]  /*02e0*/  @!P4 FMUL R13, R13, 16777216 ;  /* 0x4b8000000d0dc820 */ /* 0x000fe20000400000 */
[----:B------:R-:W1:Y:S01]  /*02f0*/  MUFU.RCP R12, R12 ;  /* 0x0000000c000c7308 */ /* 0x000e620000001000 */
[----:B------:R-:W-:-:S07]  /*0300*/  FSEL R15, R14, 1, P1 ;  /* 0x3f8000000e0f7808 */ /* 0x000fce0000800000 */
[----:B------:R-:W3:Y:S01]  /*0310*/  MUFU.RCP R13, R13 ;  /* 0x0000000d000d7308 */ /* 0x000ee20000001000 */
[----:B------:R-:W-:Y:S01]  /*0320*/  FSEL R14, R14, 1, P2 ;  /* 0x3f8000000e0e7808 */ /* 0x000fe20001000000 */
[----:B------:R-:W-:-:S04]  /*0330*/  @!P3 FMUL R15, R15, 16777216 ;  /* 0x4b8000000f0fb820 */ /* 0x000fc80000400000 */
[----:B------:R-:W-:Y:S01]  /*0340*/  @!P4 FMUL R14, R14, 16777216 ;  /* 0x4b8000000e0ec820 */ /* 0x000fe20000400000 */
[----:B----4-:R-:W-:Y:S01]  /*0350*/  FADD R5, -R7, R5 ;  /* 0x0000000507057221 */ /* 0x010fe20000000100 */
[----:B------:R-:W-:Y:S01]  /*0360*/  FADD R4, -R6, R4 ;  /* 0x0000000406047221 */ /* 0x000fe20000000100 */
[----:B-1----:R-:W-:Y:S01]  /*0370*/  FMUL R15, R12, R15 ;  /* 0x0000000f0c0f7220 */ /* 0x002fe20000400000 */
[----:B---3--:R-:W-:-:S03]  /*0380*/  FMUL R14, R13, R14 ;  /* 0x0000000e0d0e7220 */ /* 0x008fc60000400000 */
[----:B------:R-:W-:Y:S01]  /*0390*/  FMUL R15, R4, R15 ;  /* 0x0000000f040f7220 */ /* 0x000fe20000400000 */
[----:B------:R-:W-:-:S03]  /*03a0*/  FMUL R14, R5, R14 ;  /* 0x0000000e050e7220 */ /* 0x000fc60000400000 */
[----:B--2---:R-:W-:Y:S01]  /*03b0*/  FFMA R8, R15, R10, R8 ;  /* 0x0000000a0f087223 */ /* 0x004fe20000000008 */
[----:B------:R-:W-:-:S04]  /*03c0*/  FFMA R9, R14, R11, R9 ;  /* 0x0000000b0e097223 */ /* 0x000fc80000000009 */
[----:B------:R-:W-:Y:S02]  /*03d0*/  FSETP.GEU.AND P1, PT, R8, RZ, PT ;  /* 0x000000ff0800720b */ /* 0x000fe40003f2e000 */
[C---:B------:R-:W-:Y:S01]  /*03e0*/  FSETP.GEU.AND P2, PT, R9.reuse, RZ, PT ;  /* 0x000000ff0900720b */ /* 0x040fe20003f4e000 */
[----:B0-----:R-:W-:Y:S01]  /*03f0*/  IMAD.WIDE R2, R0, 0x4, R2 ;  /* 0x0000000400027825 */ /* 0x001fe200078e0202 */
[----:B------:R-:W-:Y:S02]  /*0400*/  FSEL R8, R8, RZ, P1 ;  /* 0x000000ff08087208 */ /* 0x000fe40000800000 */
[----:B------:R-:W-:Y:S01]  /*0410*/  FSEL R9, R9, RZ, P2 ;  /* 0x000000ff09097208 */ /* 0x000fe20001000000 */
[----:B------:R-:W-:Y:S08]  /*0420*/  @P0 EXIT ;  /* 0x000000000000094d */ /* 0x000ff00003800000 */
[----:B------:R-:W-:Y:S01]  /*0430*/  STG.E.64 desc[UR4][R2.64], R8 ;  /* 0x0000000802007986 */ /* 0x000fe2000c101b04 */
[----:B------:R-:W-:Y:S05]  /*0440*/  EXIT ;  /* 0x000000000000794d */ /* 0x000fea0003800000 */
.L_x_0:
[----:B------:R-:W-:-:S00]  /*0450*/  BRA `(.L_x_0) ;  /* 0xfffffffc00fc7947 */ /* 0x000fc0000383ffff */
[----:B------:R-:W-:-:S00]  /*0460*/  NOP ;  /* 0x0000000000007918 */ /* 0x000fc00000000000 */
        /* <DEDUP_REMOVED lines=9> */
.L_x_1:


//--------------------- .nv.global.init           --------------------------
	.section	.nv.global.init,"aw",@progbits
.nv.global.init:
	.type		_$_str,@object
	.size		_$_str,(_$_str_$_2 - _$_str)
_$_str:
        /*0000*/ 	.byte	0x5f, 0x5f, 0x43, 0x55, 0x44, 0x41, 0x5f, 0x46, 0x54, 0x5a, 0x00
	.type		_$_str_$_2,@object
	.size		_$_str_$_2,(.L_1 - _$_str_$_2)
_$_str_$_2:
        /*000b*/ 	.byte	0x5f, 0x5f, 0x43, 0x55, 0x44, 0x41, 0x5f, 0x50, 0x52, 0x45, 0x43, 0x5f, 0x53, 0x51, 0x52, 0x54
        /*001b*/ 	.byte	0x00
.L_1:


//--------------------- .nv.constant0.triton_poi_fused__native_batch_norm_legit_no_training_relu_27 --------------------------
	.section	.nv.constant0.triton_poi_fused__native_batch_norm_legit_no_training_relu_27,"a",@progbits
	.sectionflags	@""
	.align	4
.nv.constant0.triton_poi_fused__native_batch_norm_legit_no_training_relu_27:
	.zero		580
